	.headerflags	@"EF_CUDA_TEXMODE_UNIFIED EF_CUDA_64BIT_ADDRESS EF_CUDA_ACCELERATORS EF_CUDA_SM90 EF_CUDA_VIRTUAL_SM(EF_CUDA_SM90)"
	.elftype	@"ET_EXEC"


//--------------------- .nv.info                  --------------------------
	.section	.nv.info,"",@"SHT_CUDA_INFO"
	.align	4


	//----- nvinfo : EIATTR_REGCOUNT
	.align		4
        /*0000*/ 	.byte	0x04, 0x2f
        /*0002*/ 	.short	(.L_3 - .L_2)
	.align		4
.L_2:
        /*0004*/ 	.word	index@(triton_poi_fused__native_batch_norm_legit_no_training_relu_31)
        /*0008*/ 	.word	0x00000024


	//----- nvinfo : EIATTR_MIN_STACK_SIZE
	.align		4
.L_3:
        /*000c*/ 	.byte	0x04, 0x12
        /*000e*/ 	.short	(.L_5 - .L_4)
	.align		4
.L_4:
        /*0010*/ 	.word	index@(triton_poi_fused__native_batch_norm_legit_no_training_relu_31)
        /*0014*/ 	.word	0x00000000


	//----- nvinfo : EIATTR_FRAME_SIZE
	.align		4
.L_5:
        /*0018*/ 	.byte	0x04, 0x11
        /*001a*/ 	.short	(.L_7 - .L_6)
	.align		4
.L_6:
        /*001c*/ 	.word	index@(triton_poi_fused__native_batch_norm_legit_no_training_relu_31)
        /*0020*/ 	.word	0x00000000


	//----- nvinfo : EIATTR_MIN_STACK_SIZE
	.align		4
.L_7:
        /*0024*/ 	.byte	0x04, 0x12
        /*0026*/ 	.short	(.L_9 - .L_8)
	.align		4
.L_8:
        /*0028*/ 	.word	index@(triton_poi_fused__native_batch_norm_legit_no_training_relu_31)
        /*002c*/ 	.word	0x00000000
.L_9:


//--------------------- .nv.info.triton_poi_fused__native_batch_norm_legit_no_training_relu_31 --------------------------
	.section	.nv.info.triton_poi_fused__native_batch_norm_legit_no_training_relu_31,"",@"SHT_CUDA_INFO"
	.sectionflags	@""
	.align	4


	//----- nvinfo : EIATTR_CUDA_API_VERSION
	.align		4
        /*0000*/ 	.byte	0x04, 0x37
        /*0002*/ 	.short	(.L_11 - .L_10)
.L_10:
        /*0004*/ 	.word	0x0000007c


	//----- nvinfo : EIATTR_KPARAM_INFO
	.align		4
.L_11:
        /*0008*/ 	.byte	0x04, 0x17
        /*000a*/ 	.short	(.L_13 - .L_12)
.L_12:
        /*000c*/ 	.word	0x00000000
        /*0010*/ 	.short	0x0006
        /*0012*/ 	.short	0x0030
        /*0014*/ 	.byte	0x00, 0xf0, 0x11, 0x00


	//----- nvinfo : EIATTR_KPARAM_INFO
	.align		4
.L_13:
        /*0018*/ 	.byte	0x04, 0x17
        /*001a*/ 	.short	(.L_15 - .L_14)
.L_14:
        /*001c*/ 	.word	0x00000000
        /*0020*/ 	.short	0x0005
        /*0022*/ 	.short	0x0028
        /*0024*/ 	.byte	0x00, 0xf4, 0x21, 0x00


	//----- nvinfo : EIATTR_KPARAM_INFO
	.align		4
.L_15:
        /*0028*/ 	.byte	0x04, 0x17
        /*002a*/ 	.short	(.L_17 - .L_16)
.L_16:
        /*002c*/ 	.word	0x00000000
        /*0030*/ 	.short	0x0004
        /*0032*/ 	.short	0x0020
        /*0034*/ 	.byte	0x00, 0xf4, 0x21, 0x00


	//----- nvinfo : EIATTR_KPARAM_INFO
	.align		4
.L_17:
        /*0038*/ 	.byte	0x04, 0x17
        /*003a*/ 	.short	(.L_19 - .L_18)
.L_18:
        /*003c*/ 	.word	0x00000000
        /*0040*/ 	.short	0x0003
        /*0042*/ 	.short	0x0018
        /*0044*/ 	.byte	0x00, 0xf4, 0x21, 0x00


	//----- nvinfo : EIATTR_KPARAM_INFO
	.align		4
.L_19:
        /*0048*/ 	.byte	0x04, 0x17
        /*004a*/ 	.short	(.L_21 - .L_20)
.L_20:
        /*004c*/ 	.word	0x00000000
        /*0050*/ 	.short	0x0002
        /*0052*/ 	.short	0x0010
        /*0054*/ 	.byte	0x00, 0xf4, 0x21, 0x00


	//----- nvinfo : EIATTR_KPARAM_INFO
	.align		4
.L_21:
        /*0058*/ 	.byte	0x04, 0x17
        /*005a*/ 	.short	(.L_23 - .L_22)
.L_22:
        /*005c*/ 	.word	0x00000000
        /*0060*/ 	.short	0x0001
        /*0062*/ 	.short	0x0008
        /*0064*/ 	.byte	0x00, 0xf4, 0x21, 0x00


	//----- nvinfo : EIATTR_KPARAM_INFO
	.align		4
.L_23:
        /*0068*/ 	.byte	0x04, 0x17
        /*006a*/ 	.short	(.L_25 - .L_24)
.L_24:
        /*006c*/ 	.word	0x00000000
        /*0070*/ 	.short	0x0000
        /*0072*/ 	.short	0x0000
        /*0074*/ 	.byte	0x00, 0xf4, 0x21, 0x00


	//----- nvinfo : EIATTR_SPARSE_MMA_MASK
	.align		4
.L_25:
        /*0078*/ 	.byte	0x03, 0x50
        /*007a*/ 	.short	0x0000


	//----- nvinfo : EIATTR_MAXREG_COUNT
	.align		4
        /*007c*/ 	.byte	0x03, 0x1b
        /*007e*/ 	.short	0x00ff


	//----- nvinfo : EIATTR_EXIT_INSTR_OFFSETS
	.align		4
        /*0080*/ 	.byte	0x04, 0x1c
        /*0082*/ 	.short	(.L_27 - .L_26)


	//   ....[0]....
.L_26:
        /*0084*/ 	.word	0x00000b30


	//   ....[1]....
        /*0088*/ 	.word	0x00000b50


	//----- nvinfo : EIATTR_REQNTID
	.align		4
.L_27:
        /*008c*/ 	.byte	0x04, 0x10
        /*008e*/ 	.short	(.L_29 - .L_28)
.L_28:
        /*0090*/ 	.word	0x00000080
        /*0094*/ 	.word	0x00000001
        /*0098*/ 	.word	0x00000001


	//----- nvinfo : EIATTR_CBANK_PARAM_SIZE
	.align		4
.L_29:
        /*009c*/ 	.byte	0x03, 0x19
        /*009e*/ 	.short	0x0034


	//----- nvinfo : EIATTR_PARAM_CBANK
	.align		4
        /*00a0*/ 	.byte	0x04, 0x0a
        /*00a2*/ 	.short	(.L_31 - .L_30)
	.align		4
.L_30:
        /*00a4*/ 	.word	index@(.nv.constant0.triton_poi_fused__native_batch_norm_legit_no_training_relu_31)
        /*00a8*/ 	.short	0x0210
        /*00aa*/ 	.short	0x0034


	//----- nvinfo : EIATTR_SW_WAR
	.align		4
.L_31:
        /*00ac*/ 	.byte	0x04, 0x36
        /*00ae*/ 	.short	(.L_33 - .L_32)
.L_32:
        /*00b0*/ 	.word	0x00000008
.L_33:


//--------------------- .nv.callgraph             --------------------------
	.section	.nv.callgraph,"",@"SHT_CUDA_CALLGRAPH"
	.align	4
	.sectionentsize	8
	.align		4
        /*0000*/ 	.word	0x00000000
	.align		4
        /*0004*/ 	.word	0xffffffff
	.align		4
        /*0008*/ 	.word	0x00000000
	.align		4
        /*000c*/ 	.word	0xfffffffe
	.align		4
        /*0010*/ 	.word	0x00000000
	.align		4
        /*0014*/ 	.word	0xfffffffd
	.align		4
        /*0018*/ 	.word	0x00000000
	.align		4
        /*001c*/ 	.word	0xfffffffc


//--------------------- .nv.constant4             --------------------------
	.section	.nv.constant4,"a",@progbits
	.align	8
	.align		8
.nv.constant4:
        /*0000*/ 	.dword	_$_str
	.align		8
        /*0008*/ 	.dword	_$_str_$_2


//--------------------- .text.triton_poi_fused__native_batch_norm_legit_no_training_relu_31 --------------------------
	.section	.text.triton_poi_fused__native_batch_norm_legit_no_training_relu_31,"ax",@progbits
	.align	128
        .global         triton_poi_fused__native_batch_norm_legit_no_training_relu_31
        .type           triton_poi_fused__native_batch_norm_legit_no_training_relu_31,@function
        .size           triton_poi_fused__native_batch_norm_legit_no_training_relu_31,(.L_x_1 - triton_poi_fused__native_batch_norm_legit_no_training_relu_31)
        .other          triton_poi_fused__native_batch_norm_legit_no_training_relu_31,@"STO_CUDA_ENTRY STV_DEFAULT"
triton_poi_fused__native_batch_norm_legit_no_training_relu_31:
.text.triton_poi_fused__native_batch_norm_legit_no_training_relu_31:
[----:B------:R-:W0:Y:S02]  /*0000*/  LDC R1, c[0x0][0x28] ;  /* 0x00000a00ff017b82 */ /* 0x000e240000000800 */
[----:B------:R-:W1:Y:S01]  /*0010*/  S2R R0, SR_TID.X ;  /* 0x0000000000007919 */ /* 0x000e620000002100 */
[----:B------:R-:W2:Y:S01]  /*0020*/  LDC.64 R28, c[0x0][0x220] ;  /* 0x00008800ff1c7b82 */ /* 0x000ea20000000a00 */
[----:B------:R-:W3:Y:S07]  /*0030*/  S2R R3, SR_CTAID.X ;  /* 0x0000000000037919 */ /* 0x000eee0000002500 */
[----:B------:R-:W4:Y:S01]  /*0040*/  LDC.64 R32, c[0x0][0x210] ;  /* 0x00008400ff207b82 */ /* 0x000f220000000a00 */
[----:B------:R-:W-:Y:S01]  /*0050*/  ULDC.64 UR4, c[0x0][0x208] ;  /* 0x0000820000047ab9 */ /* 0x000fe20000000a00 */
[----:B------:R-:W-:-:S02]  /*0060*/  CS2R R4, SRZ ;  /* 0x0000000000047805 */ /* 0x000fc4000001ff00 */
[----:B------:R-:W-:Y:S02]  /*0070*/  CS2R R6, SRZ ;  /* 0x0000000000067805 */ /* 0x000fe4000001ff00 */
[----:B------:R-:W-:Y:S02]  /*0080*/  CS2R R8, SRZ ;  /* 0x0000000000087805 */ /* 0x000fe4000001ff00 */
[----:B------:R-:W-:Y:S01]  /*0090*/  CS2R R10, SRZ ;  /* 0x00000000000a7805 */ /* 0x000fe2000001ff00 */
[----:B------:R-:W5:Y:S01]  /*00a0*/  LDC.64 R30, c[0x0][0x218] ;  /* 0x00008600ff1e7b82 */ /* 0x000f620000000a00 */
[----:B-1----:R-:W-:-:S04]  /*00b0*/  SHF.L.U32 R0, R0, 0x2, RZ ;  /* 0x0000000200007819 */ /* 0x002fc800000006ff */
[----:B------:R-:W-:Y:S02]  /*00c0*/  LOP3.LUT R0, R0, 0x1fc, RZ, 0xc0, !PT ;  /* 0x000001fc00007812 */ /* 0x000fe400078ec0ff */
[----:B---3--:R-:W-:Y:S02]  /*00d0*/  SHF.R.S32.HI R2, RZ, 0x15, R3 ;  /* 0x00000015ff027819 */ /* 0x008fe40000011403 */
[----:B------:R-:W-:Y:S02]  /*00e0*/  LEA R0, R3, R0, 0xa ;  /* 0x0000000003007211 */ /* 0x000fe400078e50ff */
[----:B------:R-:W-:Y:S02]  /*00f0*/  SGXT R3, R2, 0x1 ;  /* 0x000000010203781a */ /* 0x000fe40000000200 */
[----:B------:R-:W-:Y:S02]  /*0100*/  ISETP.GE.AND P1, PT, R0, 0x74480, PT ;  /* 0x000744800000780c */ /* 0x000fe40003f26270 */
[----:B------:R-:W-:-:S02]  /*0110*/  CS2R R12, SRZ ;  /* 0x00000000000c7805 */ /* 0x000fc4000001ff00 */
[----:B------:R-:W-:Y:S02]  /*0120*/  LEA.HI R3, R3, R0, RZ, 0x5 ;  /* 0x0000000003037211 */ /* 0x000fe400078f28ff */
[----:B------:R-:W-:Y:S01]  /*0130*/  CS2R R14, SRZ ;  /* 0x00000000000e7805 */ /* 0x000fe2000001ff00 */
[----:B----4-:R-:W-:Y:S01]  /*0140*/  IMAD.WIDE R32, R0, 0x4, R32 ;  /* 0x0000000400207825 */ /* 0x010fe200078e0220 */
[----:B------:R-:W-:-:S04]  /*0150*/  LOP3.LUT R3, R3, 0xffffffe0, RZ, 0xc0, !PT ;  /* 0xffffffe003037812 */ /* 0x000fc800078ec0ff */
[----:B------:R-:W-:Y:S01]  /*0160*/  IADD3 R2, R0, -R3, RZ ;  /* 0x8000000300027210 */ /* 0x000fe20007ffe0ff */
[----:B------:R-:W3:Y:S04]  /*0170*/  @!P1 LDG.E.128 R4, desc[UR4][R32.64] ;  /* 0x0000000420049981 */ /* 0x000ee8000c1e1d00 */
[----:B--2---:R-:W-:-:S04]  /*0180*/  IMAD.WIDE R28, R2, 0x4, R28 ;  /* 0x00000004021c7825 */ /* 0x004fc800078e021c */
[----:B-----5:R-:W-:Y:S01]  /*0190*/  IMAD.WIDE R30, R2, 0x4, R30 ;  /* 0x00000004021e7825 */ /* 0x020fe200078e021e */
[----:B------:R-:W2:Y:S04]  /*01a0*/  @!P1 LDG.E.EL.128 R12, desc[UR4][R28.64] ;  /* 0x000000041c0c9981 */ /* 0x000ea8000c2e1d00 */
[----:B------:R-:W3:Y:S01]  /*01b0*/  @!P1 LDG.E.EL.128 R8, desc[UR4][R30.64] ;  /* 0x000000041e089981 */ /* 0x000ee2000c2e1d00 */
[----:B------:R-:W-:-:S04]  /*01c0*/  IADD3 R3, R0, 0x200, RZ ;  /* 0x0000020000037810 */ /* 0x000fc80007ffe0ff */
[----:B------:R-:W-:Y:S02]  /*01d0*/  ISETP.GE.AND P0, PT, R3, 0x74480, PT ;  /* 0x000744800300780c */ /* 0x000fe40003f06270 */
[----:B------:R-:W-:Y:S02]  /*01e0*/  CS2R R24, SRZ ;  /* 0x0000000000187805 */ /* 0x000fe4000001ff00 */
[----:B------:R-:W-:Y:S02]  /*01f0*/  CS2R R26, SRZ ;  /* 0x00000000001a7805 */ /* 0x000fe4000001ff00 */
[----:B------:R-:W-:Y:S02]  /*0200*/  CS2R R16, SRZ ;  /* 0x0000000000107805 */ /* 0x000fe4000001ff00 */
[----:B------:R-:W-:Y:S02]  /*0210*/  CS2R R18, SRZ ;  /* 0x0000000000127805 */ /* 0x000fe4000001ff00 */
[----:B------:R-:W-:-:S02]  /*0220*/  CS2R R20, SRZ ;  /* 0x0000000000147805 */ /* 0x000fc4000001ff00 */
[----:B------:R-:W-:Y:S01]  /*0230*/  CS2R R22, SRZ ;  /* 0x0000000000167805 */ /* 0x000fe2000001ff00 */
[----:B------:R-:W4:Y:S04]  /*0240*/  @!P0 LDG.E.EL.128 R24, desc[UR4][R28.64] ;  /* 0x000000041c188981 */ /* 0x000f28000c2e1d00 */
[----:B------:R-:W5:Y:S04]  /*0250*/  @!P0 LDG.E.128 R16, desc[UR4][R32.64+0x800] ;  /* 0x0008000420108981 */ /* 0x000f68000c1e1d00 */
[----:B------:R1:W5:Y:S01]  /*0260*/  @!P0 LDG.E.EL.128 R20, desc[UR4][R30.64] ;  /* 0x000000041e148981 */ /* 0x000362000c2e1d00 */
[----:B------:R-:W-:Y:S01]  /*0270*/  HFMA2.MMA R3, -RZ, RZ, 1.625, 0 ;  /* 0x3e800000ff037435 */ /* 0x000fe200000001ff */
[----:B-1----:R-:W1:Y:S02]  /*0280*/  LDC.64 R30, c[0x0][0x230] ;  /* 0x00008c00ff1e7b82 */ /* 0x002e640000000a00 */
[----:B-1----:R-:W-:-:S04]  /*0290*/  IMAD.WIDE R30, R2, 0x4, R30 ;  /* 0x00000004021e7825 */ /* 0x002fc800078e021e */
[----:B--2---:R-:W-:Y:S01]  /*02a0*/  FADD R12, R12, 0.0010000000474974513054 ;  /* 0x3a83126f0c0c7421 */ /* 0x004fe20000000000 */
[----:B---3--:R-:W-:-:S05]  /*02b0*/  FADD R5, -R9, R5 ;  /* 0x0000000509057221 */ /* 0x008fca0000000100 */
[----:B------:R-:W1:Y:S01]  /*02c0*/  MUFU.SQRT R12, R12 ;  /* 0x0000000c000c7308 */ /* 0x000e620000002000 */
[----:B------:R-:W-:Y:S01]  /*02d0*/  FADD R9, R13, 0.0010000000474974513054 ;  /* 0x3a83126f0d097421 */ /* 0x000fe20000000000 */
[----:B------:R-:W-:Y:S01]  /*02e0*/  FADD R4, -R8, R4 ;  /* 0x0000000408047221 */ /* 0x000fe20000000100 */
[----:B------:R-:W-:Y:S01]  /*02f0*/  FADD R8, R14, 0.0010000000474974513054 ;  /* 0x3a83126f0e087421 */ /* 0x000fe20000000000 */
[----:B------:R-:W-:-:S04]  /*0300*/  FADD R14, R15, 0.0010000000474974513054 ;  /* 0x3a83126f0f0e7421 */ /* 0x000fc80000000000 */
[----:B------:R-:W2:Y:S01]  /*0310*/  MUFU.SQRT R9, R9 ;  /* 0x0000000900097308 */ /* 0x000ea20000002000 */
[----:B-1----:R-:W-:-:S07]  /*0320*/  FSETP.GT.AND P5, PT, R12, 8.50705917302346158658e+37, PT ;  /* 0x7e8000000c00780b */ /* 0x002fce0003fa4000 */
[----:B------:R-:W1:Y:S01]  /*0330*/  MUFU.SQRT R8, R8 ;  /* 0x0000000800087308 */ /* 0x000e620000002000 */
[----:B------:R-:W-:Y:S01]  /*0340*/  FSETP.GEU.AND P2, PT, R12, 1.175494350822287508e-38, PT ;  /* 0x008000000c00780b */ /* 0x000fe20003f4e000 */
[----:B----4-:R-:W-:-:S06]  /*0350*/  FADD R24, R24, 0.0010000000474974513054 ;  /* 0x3a83126f18187421 */ /* 0x010fcc0000000000 */
[----:B------:R-:W3:Y:S01]  /*0360*/  MUFU.SQRT R14, R14 ;  /* 0x0000000e000e7308 */ /* 0x000ee20000002000 */
[C---:B--2---:R-:W-:Y:S01]  /*0370*/  FSETP.GT.AND P3, PT, R9.reuse, 8.50705917302346158658e+37, PT ;  /* 0x7e8000000900780b */ /* 0x044fe20003f64000 */
[----:B------:R-:W-:Y:S01]  /*0380*/  FADD R10, -R10, R6 ;  /* 0x000000060a0a7221 */ /* 0x000fe20000000100 */
[----:B------:R-:W-:Y:S01]  /*0390*/  FSETP.GEU.AND P4, PT, R9, 1.175494350822287508e-38, PT ;  /* 0x008000000900780b */ /* 0x000fe20003f8e000 */
[----:B------:R-:W-:Y:S01]  /*03a0*/  @P5 FMUL R12, R12, 0.25 ;  /* 0x3e8000000c0c5820 */ /* 0x000fe20000400000 */
[----:B------:R-:W-:-:S03]  /*03b0*/  FSEL R6, R3, 1, P5 ;  /* 0x3f80000003067808 */ /* 0x000fc60002800000 */
[----:B------:R-:W2:Y:S01]  /*03c0*/  MUFU.SQRT R15, R24 ;  /* 0x00000018000f7308 */ /* 0x000ea20000002000 */
[----:B------:R-:W-:Y:S01]  /*03d0*/  FADD R13, R25, 0.0010000000474974513054 ;  /* 0x3a83126f190d7421 */ /* 0x000fe20000000000 */
[----:B------:R-:W-:Y:S01]  /*03e0*/  FADD R26, R26, 0.0010000000474974513054 ;  /* 0x3a83126f1a1a7421 */ /* 0x000fe20000000000 */
[----:B------:R-:W-:Y:S01]  /*03f0*/  @!P2 FMUL R12, R12, 16777216 ;  /* 0x4b8000000c0ca820 */ /* 0x000fe20000400000 */
[----:B------:R-:W-:Y:S01]  /*0400*/  @!P2 FMUL R6, R6, 16777216 ;  /* 0x4b8000000606a820 */ /* 0x000fe20000400000 */
[----:B-1----:R-:W-:Y:S01]  /*0410*/  FSETP.GT.AND P6, PT, R8, 8.50705917302346158658e+37, PT ;  /* 0x7e8000000800780b */ /* 0x002fe20003fc4000 */
[----:B-----5:R-:W-:Y:S01]  /*0420*/  FADD R16, -R20, R16 ;  /* 0x0000001014107221 */ /* 0x020fe20000000100 */
[----:B---3--:R-:W-:Y:S01]  /*0430*/  FSETP.GT.AND P2, PT, R14, 8.50705917302346158658e+37, PT ;  /* 0x7e8000000e00780b */ /* 0x008fe20003f44000 */
[----:B------:R-:W1:Y:S01]  /*0440*/  MUFU.SQRT R13, R13 ;  /* 0x0000000d000d7308 */ /* 0x000e620000002000 */
[----:B------:R-:W-:Y:S01]  /*0450*/  FSEL R20, R3, 1, P3 ;  /* 0x3f80000003147808 */ /* 0x000fe20001800000 */
[----:B------:R-:W-:Y:S01]  /*0460*/  @P3 FMUL R9, R9, 0.25 ;  /* 0x3e80000009093820 */ /* 0x000fe20000400000 */
[----:B------:R-:W-:-:S02]  /*0470*/  FSETP.GEU.AND P5, PT, R8, 1.175494350822287508e-38, PT ;  /* 0x008000000800780b */ /* 0x000fc40003fae000 */
[----:B------:R-:W-:-:S03]  /*0480*/  FSETP.GEU.AND P3, PT, R14, 1.175494350822287508e-38, PT ;  /* 0x008000000e00780b */ /* 0x000fc60003f6e000 */
[----:B------:R-:W3:Y:S01]  /*0490*/  MUFU.SQRT R25, R26 ;  /* 0x0000001a00197308 */ /* 0x000ee20000002000 */
[----:B------:R-:W-:Y:S01]  /*04a0*/  @!P4 FMUL R9, R9, 16777216 ;  /* 0x4b8000000909c820 */ /* 0x000fe20000400000 */
[----:B------:R-:W-:Y:S01]  /*04b0*/  @!P4 FMUL R20, R20, 16777216 ;  /* 0x4b8000001414c820 */ /* 0x000fe20000400000 */
[----:B--2---:R-:W-:Y:S01]  /*04c0*/  FSETP.GT.AND P4, PT, R15, 8.50705917302346158658e+37, PT ;  /* 0x7e8000000f00780b */ /* 0x004fe20003f84000 */
[----:B------:R-:W-:Y:S01]  /*04d0*/  FADD R11, -R11, R7 ;  /* 0x000000070b0b7221 */ /* 0x000fe20000000100 */
[C---:B------:R-:W-:Y:S01]  /*04e0*/  FSEL R24, R3.reuse, 1, P6 ;  /* 0x3f80000003187808 */ /* 0x040fe20003000000 */
[----:B------:R-:W-:Y:S02]  /*04f0*/  @P6 FMUL R8, R8, 0.25 ;  /* 0x3e80000008086820 */ /* 0x000fe40000400000 */
[----:B------:R2:W4:Y:S01]  /*0500*/  MUFU.RCP R7, R12 ;  /* 0x0000000c00077308 */ /* 0x0005220000001000 */
[----:B------:R-:W-:Y:S01]  /*0510*/  @P2 FMUL R14, R14, 0.25 ;  /* 0x3e8000000e0e2820 */ /* 0x000fe20000400000 */
[----:B------:R-:W-:Y:S01]  /*0520*/  @!P5 FMUL R8, R8, 16777216 ;  /* 0x4b8000000808d820 */ /* 0x000fe20000400000 */
[----:B------:R-:W-:Y:S01]  /*0530*/  @!P5 FMUL R24, R24, 16777216 ;  /* 0x4b8000001818d820 */ /* 0x000fe20000400000 */
[----:B--2---:R-:W-:Y:S01]  /*0540*/  FSEL R12, R3, 1, P2 ;  /* 0x3f800000030c7808 */ /* 0x004fe20001000000 */
[----:B------:R-:W-:Y:S01]  /*0550*/  @!P3 FMUL R14, R14, 16777216 ;  /* 0x4b8000000e0eb820 */ /* 0x000fe20000400000 */
[----:B-1----:R-:W-:-:S03]  /*0560*/  FSETP.GT.AND P5, PT, R13, 8.50705917302346158658e+37, PT ;  /* 0x7e8000000d00780b */ /* 0x002fc60003fa4000 */
[----:B------:R-:W-:Y:S01]  /*0570*/  @!P3 FMUL R12, R12, 16777216 ;  /* 0x4b8000000c0cb820 */ /* 0x000fe20000400000 */
[----:B---3--:R-:W-:Y:S01]  /*0580*/  FSETP.GT.AND P3, PT, R25, 8.50705917302346158658e+37, PT ;  /* 0x7e8000001900780b */ /* 0x008fe20003f64000 */
[----:B------:R-:W-:Y:S01]  /*0590*/  FADD R17, -R21, R17 ;  /* 0x0000001115117221 */ /* 0x000fe20000000100 */
[C---:B------:R-:W-:Y:S01]  /*05a0*/  FSETP.GEU.AND P6, PT, R15.reuse, 1.175494350822287508e-38, PT ;  /* 0x008000000f00780b */ /* 0x040fe20003fce000 */
[----:B------:R-:W-:Y:S01]  /*05b0*/  @P4 FMUL R15, R15, 0.25 ;  /* 0x3e8000000f0f4820 */ /* 0x000fe20000400000 */
[----:B------:R-:W-:Y:S01]  /*05c0*/  FSEL R21, R3, 1, P4 ;  /* 0x3f80000003157808 */ /* 0x000fe20002000000 */
[----:B------:R-:W1:Y:S01]  /*05d0*/  MUFU.RCP R29, R14 ;  /* 0x0000000e001d7308 */ /* 0x000e620000001000 */
[----:B------:R-:W-:Y:S02]  /*05e0*/  FSETP.GEU.AND P2, PT, R13, 1.175494350822287508e-38, PT ;  /* 0x008000000d00780b */ /* 0x000fe40003f4e000 */
[----:B------:R-:W-:Y:S01]  /*05f0*/  FSETP.GEU.AND P4, PT, R25, 1.175494350822287508e-38, PT ;  /* 0x008000001900780b */ /* 0x000fe20003f8e000 */
[----:B------:R-:W-:-:S04]  /*0600*/  FADD R23, -R23, R19 ;  /* 0x0000001317177221 */ /* 0x000fc80000000100 */
[----:B------:R-:W2:Y:S01]  /*0610*/  MUFU.RCP R33, R8 ;  /* 0x0000000800217308 */ /* 0x000ea20000001000 */
[----:B----4-:R-:W-:Y:S01]  /*0620*/  FMUL R19, R7, R6 ;  /* 0x0000000607137220 */ /* 0x010fe20000400000 */
[----:B------:R-:W-:Y:S01]  /*0630*/  @P5 FMUL R13, R13, 0.25 ;  /* 0x3e8000000d0d5820 */ /* 0x000fe20000400000 */
[----:B------:R-:W3:Y:S01]  /*0640*/  LDC.64 R6, c[0x0][0x228] ;  /* 0x00008a00ff067b82 */ /* 0x000ee20000000a00 */
[----:B------:R-:W-:-:S04]  /*0650*/  @P3 FMUL R25, R25, 0.25 ;  /* 0x3e80000019193820 */ /* 0x000fc80000400000 */
[----:B------:R-:W4:Y:S01]  /*0660*/  MUFU.RCP R9, R9 ;  /* 0x0000000900097308 */ /* 0x000f220000001000 */
[----:B------:R-:W-:Y:S01]  /*0670*/  @!P6 FMUL R15, R15, 16777216 ;  /* 0x4b8000000f0fe820 */ /* 0x000fe20000400000 */
[----:B------:R-:W-:Y:S01]  /*0680*/  @!P2 FMUL R13, R13, 16777216 ;  /* 0x4b8000000d0da820 */ /* 0x000fe20000400000 */
[----:B------:R-:W-:Y:S01]  /*0690*/  @!P4 FMUL R25, R25, 16777216 ;  /* 0x4b8000001919c820 */ /* 0x000fe20000400000 */
[----:B-1----:R-:W-:Y:S01]  /*06a0*/  FMUL R12, R29, R12 ;  /* 0x0000000c1d0c7220 */ /* 0x002fe20000400000 */
[----:B--2---:R-:W-:-:S03]  /*06b0*/  FMUL R33, R33, R24 ;  /* 0x0000001821217220 */ /* 0x004fc60000400000 */
[----:B------:R1:W2:Y:S08]  /*06c0*/  MUFU.RCP R8, R15 ;  /* 0x0000000f00087308 */ /* 0x0002b00000001000 */
[----:B------:R-:W5:Y:S01]  /*06d0*/  MUFU.RCP R26, R13 ;  /* 0x0000000d001a7308 */ /* 0x000f620000001000 */
[----:B----4-:R-:W-:Y:S01]  /*06e0*/  FMUL R24, R9, R20 ;  /* 0x0000001409187220 */ /* 0x010fe20000400000 */
[----:B-1----:R-:W-:-:S06]  /*06f0*/  FMUL R15, R33, R10 ;  /* 0x0000000a210f7220 */ /* 0x002fcc0000400000 */
[----:B------:R2:W1:Y:S01]  /*0700*/  MUFU.RCP R29, R25 ;  /* 0x00000019001d7308 */ /* 0x0004620000001000 */
[C---:B------:R-:W-:Y:S02]  /*0710*/  FSEL R9, R3.reuse, 1, P5 ;  /* 0x3f80000003097808 */ /* 0x040fe40002800000 */
[----:B------:R-:W-:Y:S01]  /*0720*/  FSEL R10, R3, 1, P3 ;  /* 0x3f800000030a7808 */ /* 0x000fe20001800000 */
[----:B------:R-:W-:Y:S02]  /*0730*/  @!P6 FMUL R21, R21, 16777216 ;  /* 0x4b8000001515e820 */ /* 0x000fe40000400000 */
[----:B------:R-:W-:Y:S02]  /*0740*/  @!P2 FMUL R9, R9, 16777216 ;  /* 0x4b8000000909a820 */ /* 0x000fe40000400000 */
[----:B------:R-:W-:Y:S01]  /*0750*/  @!P4 FMUL R10, R10, 16777216 ;  /* 0x4b8000000a0ac820 */ /* 0x000fe20000400000 */
[----:B------:R-:W-:Y:S01]  /*0760*/  FMUL R12, R12, R11 ;  /* 0x0000000b0c0c7220 */ /* 0x000fe20000400000 */
[----:B------:R-:W-:Y:S01]  /*0770*/  FMUL R24, R24, R5 ;  /* 0x0000000518187220 */ /* 0x000fe20000400000 */
[----:B------:R-:W-:Y:S01]  /*0780*/  FMUL R19, R19, R4 ;  /* 0x0000000413137220 */ /* 0x000fe20000400000 */
[----:B--2---:R-:W-:Y:S01]  /*0790*/  FMUL R25, R8, R21 ;  /* 0x0000001508197220 */ /* 0x004fe20000400000 */
[----:B-----5:R-:W-:Y:S01]  /*07a0*/  FMUL R26, R26, R9 ;  /* 0x000000091a1a7220 */ /* 0x020fe20000400000 */
[----:B---3--:R-:W-:-:S04]  /*07b0*/  IMAD.WIDE R32, R2, 0x4, R6 ;  /* 0x0000000402207825 */ /* 0x008fc800078e0206 */
[----:B-1----:R-:W-:Y:S01]  /*07c0*/  FMUL R29, R29, R10 ;  /* 0x0000000a1d1d7220 */ /* 0x002fe20000400000 */
[----:B------:R-:W-:Y:S02]  /*07d0*/  CS2R R8, SRZ ;  /* 0x0000000000087805 */ /* 0x000fe4000001ff00 */
[----:B------:R-:W-:Y:S02]  /*07e0*/  CS2R R10, SRZ ;  /* 0x00000000000a7805 */ /* 0x000fe4000001ff00 */
[----:B------:R-:W-:Y:S02]  /*07f0*/  CS2R R4, SRZ ;  /* 0x0000000000047805 */ /* 0x000fe4000001ff00 */
[----:B------:R-:W-:Y:S02]  /*0800*/  CS2R R6, SRZ ;  /* 0x0000000000067805 */ /* 0x000fe4000001ff00 */
[----:B------:R-:W2:Y:S04]  /*0810*/  @!P1 LDG.E.EL.128 R8, desc[UR4][R32.64] ;  /* 0x0000000420089981 */ /* 0x000ea8000c2e1d00 */
[----:B------:R-:W2:Y:S01]  /*0820*/  @!P1 LDG.E.EL.128 R4, desc[UR4][R30.64] ;  /* 0x000000041e049981 */ /* 0x000ea2000c2e1d00 */
[----:B------:R-:W-:-:S04]  /*0830*/  FADD R27, R27, 0.0010000000474974513054 ;  /* 0x3a83126f1b1b7421 */ /* 0x000fc80000000000 */
[----:B------:R-:W1:Y:S02]  /*0840*/  MUFU.SQRT R20, R27 ;  /* 0x0000001b00147308 */ /* 0x000e640000002000 */
[C---:B-1----:R-:W-:Y:S02]  /*0850*/  FSETP.GT.AND P2, PT, R20.reuse, 8.50705917302346158658e+37, PT ;  /* 0x7e8000001400780b */ /* 0x042fe40003f44000 */
[----:B------:R-:W-:-:S11]  /*0860*/  FSETP.GEU.AND P3, PT, R20, 1.175494350822287508e-38, PT ;  /* 0x008000001400780b */ /* 0x000fd60003f6e000 */
[----:B------:R-:W-:-:S04]  /*0870*/  @P2 FMUL R20, R20, 0.25 ;  /* 0x3e80000014142820 */ /* 0x000fc80000400000 */
[----:B------:R-:W-:-:S06]  /*0880*/  @!P3 FMUL R20, R20, 16777216 ;  /* 0x4b8000001414b820 */ /* 0x000fcc0000400000 */
[----:B------:R-:W1:Y:S01]  /*0890*/  MUFU.RCP R20, R20 ;  /* 0x0000001400147308 */ /* 0x000e620000001000 */
[----:B------:R-:W-:-:S05]  /*08a0*/  FSEL R3, R3, 1, P2 ;  /* 0x3f80000003037808 */ /* 0x000fca0001000000 */
[----:B------:R-:W-:Y:S01]  /*08b0*/  @!P3 FMUL R3, R3, 16777216 ;  /* 0x4b8000000303b820 */ /* 0x000fe20000400000 */
[----:B------:R-:W-:-:S03]  /*08c0*/  FADD R18, -R22, R18 ;  /* 0x0000001216127221 */ /* 0x000fc60000000100 */
[----:B-1----:R-:W-:Y:S01]  /*08d0*/  FMUL R2, R20, R3 ;  /* 0x0000000314027220 */ /* 0x002fe20000400000 */
[----:B------:R-:W-:-:S03]  /*08e0*/  CS2R R20, SRZ ;  /* 0x0000000000147805 */ /* 0x000fc6000001ff00 */
[----:B------:R-:W-:Y:S01]  /*08f0*/  FMUL R2, R2, R23 ;  /* 0x0000001702027220 */ /* 0x000fe20000400000 */
[----:B------:R-:W-:-:S06]  /*0900*/  CS2R R22, SRZ ;  /* 0x0000000000167805 */ /* 0x000fcc000001ff00 */
[----:B------:R-:W3:Y:S01]  /*0910*/  @!P0 LDG.E.EL.128 R20, desc[UR4][R30.64] ;  /* 0x000000041e148981 */ /* 0x000ee2000c2e1d00 */
[----:B--2---:R-:W-:Y:S01]  /*0920*/  FFMA R6, R15, R10, R6 ;  /* 0x0000000a0f067223 */ /* 0x004fe20000000006 */
[----:B------:R-:W-:Y:S01]  /*0930*/  FFMA R7, R12, R11, R7 ;  /* 0x0000000b0c077223 */ /* 0x000fe20000000007 */
[----:B------:R-:W-:Y:S02]  /*0940*/  CS2R R12, SRZ ;  /* 0x00000000000c7805 */ /* 0x000fe4000001ff00 */
[----:B------:R-:W-:Y:S01]  /*0950*/  CS2R R14, SRZ ;  /* 0x00000000000e7805 */ /* 0x000fe2000001ff00 */
[----:B------:R-:W1:Y:S05]  /*0960*/  LDC.64 R10, c[0x0][0x238] ;  /* 0x00008e00ff0a7b82 */ /* 0x000e6a0000000a00 */
[----:B------:R-:W3:Y:S01]  /*0970*/  @!P0 LDG.E.EL.128 R12, desc[UR4][R32.64] ;  /* 0x00000004200c8981 */ /* 0x000ee2000c2e1d00 */
[----:B------:R-:W-:Y:S01]  /*0980*/  FFMA R5, R24, R9, R5 ;  /* 0x0000000918057223 */ /* 0x000fe20000000005 */
[----:B------:R-:W-:Y:S01]  /*0990*/  FFMA R4, R19, R8, R4 ;  /* 0x0000000813047223 */ /* 0x000fe20000000004 */
[----:B------:R-:W-:Y:S01]  /*09a0*/  FSETP.GEU.AND P2, PT, R7, RZ, PT ;  /* 0x000000ff0700720b */ /* 0x000fe20003f4e000 */
[----:B------:R-:W-:Y:S01]  /*09b0*/  FMUL R29, R29, R18 ;  /* 0x000000121d1d7220 */ /* 0x000fe20000400000 */
[----:B------:R-:W-:Y:S01]  /*09c0*/  FSETP.GEU.AND P3, PT, R6, RZ, PT ;  /* 0x000000ff0600720b */ /* 0x000fe20003f6e000 */
[----:B------:R-:W-:Y:S01]  /*09d0*/  FMUL R26, R26, R17 ;  /* 0x000000111a1a7220 */ /* 0x000fe20000400000 */
[----:B------:R-:W-:Y:S01]  /*09e0*/  FSETP.GEU.AND P4, PT, R5, RZ, PT ;  /* 0x000000ff0500720b */ /* 0x000fe20003f8e000 */
[----:B------:R-:W-:Y:S01]  /*09f0*/  FMUL R25, R25, R16 ;  /* 0x0000001019197220 */ /* 0x000fe20000400000 */
[----:B------:R-:W-:-:S02]  /*0a00*/  FSETP.GEU.AND P5, PT, R4, RZ, PT ;  /* 0x000000ff0400720b */ /* 0x000fc40003fae000 */
[----:B------:R-:W-:Y:S02]  /*0a10*/  SEL R7, R7, RZ, P2 ;  /* 0x000000ff07077207 */ /* 0x000fe40001000000 */
[----:B------:R-:W-:Y:S02]  /*0a20*/  SEL R6, R6, RZ, P3 ;  /* 0x000000ff06067207 */ /* 0x000fe40001800000 */
[----:B------:R-:W-:Y:S02]  /*0a30*/  SEL R5, R5, RZ, P4 ;  /* 0x000000ff05057207 */ /* 0x000fe40002000000 */
[----:B------:R-:W-:Y:S01]  /*0a40*/  SEL R4, R4, RZ, P5 ;  /* 0x000000ff04047207 */ /* 0x000fe20002800000 */
[----:B-1----:R-:W-:-:S05]  /*0a50*/  IMAD.WIDE R10, R0, 0x4, R10 ;  /* 0x00000004000a7825 */ /* 0x002fca00078e020a */
[----:B------:R1:W-:Y:S01]  /*0a60*/  @!P1 STG.E.128 desc[UR4][R10.64], R4 ;  /* 0x000000040a009986 */ /* 0x0003e2000c101d04 */
[----:B---3--:R-:W-:Y:S01]  /*0a70*/  FFMA R2, R2, R15, R23 ;  /* 0x0000000f02027223 */ /* 0x008fe20000000017 */
[----:B------:R-:W-:Y:S01]  /*0a80*/  FFMA R14, R29, R14, R22 ;  /* 0x0000000e1d0e7223 */ /* 0x000fe20000000016 */
[----:B------:R-:W-:Y:S01]  /*0a90*/  FFMA R13, R26, R13, R21 ;  /* 0x0000000d1a0d7223 */ /* 0x000fe20000000015 */
[----:B------:R-:W-:Y:S02]  /*0aa0*/  FFMA R12, R25, R12, R20 ;  /* 0x0000000c190c7223 */ /* 0x000fe40000000014 */
[----:B------:R-:W-:Y:S02]  /*0ab0*/  FSETP.GEU.AND P1, PT, R2, RZ, PT ;  /* 0x000000ff0200720b */ /* 0x000fe40003f2e000 */
[----:B------:R-:W-:Y:S02]  /*0ac0*/  FSETP.GEU.AND P2, PT, R14, RZ, PT ;  /* 0x000000ff0e00720b */ /* 0x000fe40003f4e000 */
[----:B------:R-:W-:-:S02]  /*0ad0*/  FSETP.GEU.AND P3, PT, R13, RZ, PT ;  /* 0x000000ff0d00720b */ /* 0x000fc40003f6e000 */
[----:B------:R-:W-:Y:S02]  /*0ae0*/  FSETP.GEU.AND P4, PT, R12, RZ, PT ;  /* 0x000000ff0c00720b */ /* 0x000fe40003f8e000 */
[----:B------:R-:W-:Y:S02]  /*0af0*/  SEL R15, R2, RZ, P1 ;  /* 0x000000ff020f7207 */ /* 0x000fe40000800000 */
[----:B------:R-:W-:Y:S02]  /*0b00*/  SEL R14, R14, RZ, P2 ;  /* 0x000000ff0e0e7207 */ /* 0x000fe40001000000 */
[----:B------:R-:W-:Y:S02]  /*0b10*/  SEL R13, R13, RZ, P3 ;  /* 0x000000ff0d0d7207 */ /* 0x000fe40001800000 */
[----:B------:R-:W-:Y:S01]  /*0b20*/  SEL R12, R12, RZ, P4 ;  /* 0x000000ff0c0c7207 */ /* 0x000fe20002000000 */
[----:B-1----:R-:W-:Y:S06]  /*0b30*/  @P0 EXIT ;  /* 0x000000000000094d */ /* 0x002fec0003800000 */
[----:B------:R-:W-:Y:S01]  /*0b40*/  STG.E.128 desc[UR4][R10.64+0x800], R12 ;  /* 0x0008000c0a007986 */ /* 0x000fe2000c101d04 */
[----:B------:R-:W-:Y:S05]  /*0b50*/  EXIT ;  /* 0x000000000000794d */ /* 0x000fea0003800000 */
.L_x_0:
[----:B------:R-:W-:-:S00]  /*0b60*/  BRA `(.L_x_0) ;  /* 0xfffffffc00fc7947 */ /* 0x000fc0000383ffff */
[----:B------:R-:W-:-:S00]  /*0b70*/  NOP ;  /* 0x0000000000007918 */ /* 0x000fc00000000000 */
        /* <DEDUP_REMOVED lines=8> */
.L_x_1:


//--------------------- .nv.global.init           --------------------------
	.section	.nv.global.init,"aw",@progbits
.nv.global.init:
	.type		_$_str,@object
	.size		_$_str,(_$_str_$_2 - _$_str)
_$_str:
        /*0000*/ 	.byte	0x5f, 0x5f, 0x43, 0x55, 0x44, 0x41, 0x5f, 0x46, 0x54, 0x5a, 0x00
	.type		_$_str_$_2,@object
	.size		_$_str_$_2,(.L_1 - _$_str_$_2)
_$_str_$_2:
        /*000b*/ 	.byte	0x5f, 0x5f, 0x43, 0x55, 0x44, 0x41, 0x5f, 0x50, 0x52, 0x45, 0x43, 0x5f, 0x53, 0x51, 0x52, 0x54
        /*001b*/ 	.byte	0x00
.L_1:


//--------------------- .nv.constant0.triton_poi_fused__native_batch_norm_legit_no_training_relu_31 --------------------------
	.section	.nv.constant0.triton_poi_fused__native_batch_norm_legit_no_training_relu_31,"a",@progbits
	.sectionflags	@""
	.align	4
.nv.constant0.triton_poi_fused__native_batch_norm_legit_no_training_relu_31:
	.zero		580
